//
// Generated by NVIDIA NVVM Compiler
//
// Compiler Build ID: CL-36424714
// Cuda compilation tools, release 13.0, V13.0.88
// Based on NVVM 20.0.0
//

.version 9.0
.target sm_100
.address_size 64

	// .globl	_Z21featureresponseKernelPiS_S_iii

.visible .entry _Z21featureresponseKernelPiS_S_iii(
	.param .u64 .ptr .align 1 _Z21featureresponseKernelPiS_S_iii_param_0,
	.param .u64 .ptr .align 1 _Z21featureresponseKernelPiS_S_iii_param_1,
	.param .u64 .ptr .align 1 _Z21featureresponseKernelPiS_S_iii_param_2,
	.param .u32 _Z21featureresponseKernelPiS_S_iii_param_3,
	.param .u32 _Z21featureresponseKernelPiS_S_iii_param_4,
	.param .u32 _Z21featureresponseKernelPiS_S_iii_param_5
)
{
	.reg .pred 	%p<3>;
	.reg .b32 	%r<12>;
	.reg .b64 	%rd<13>;

	ld.param.u64 	%rd1, [_Z21featureresponseKernelPiS_S_iii_param_0];
	ld.param.u64 	%rd3, [_Z21featureresponseKernelPiS_S_iii_param_1];
	ld.param.u64 	%rd2, [_Z21featureresponseKernelPiS_S_iii_param_2];
	ld.param.u32 	%r2, [_Z21featureresponseKernelPiS_S_iii_param_3];
	ld.param.u32 	%r3, [_Z21featureresponseKernelPiS_S_iii_param_4];
	ld.param.u32 	%r4, [_Z21featureresponseKernelPiS_S_iii_param_5];
	cvta.to.global.u64 	%rd4, %rd3;
	mov.u32 	%r5, %ctaid.x;
	mov.u32 	%r6, %ntid.x;
	mov.u32 	%r7, %tid.x;
	mad.lo.s32 	%r1, %r5, %r6, %r7;
	mul.wide.s32 	%rd5, %r1, 4;
	add.s64 	%rd6, %rd4, %rd5;
	ld.global.u32 	%r8, [%rd6];
	setp.eq.s32 	%p1, %r8, 0;
	@%p1 bra 	$L__BB0_3;
	cvta.to.global.u64 	%rd7, %rd1;
	mad.lo.s32 	%r9, %r3, %r2, %r1;
	mul.wide.s32 	%rd8, %r9, 4;
	add.s64 	%rd9, %rd7, %rd8;
	ld.global.u32 	%r10, [%rd9];
	setp.le.s32 	%p2, %r10, %r4;
	@%p2 bra 	$L__BB0_3;
	cvta.to.global.u64 	%rd10, %rd2;
	add.s64 	%rd12, %rd10, %rd5;
	mov.b32 	%r11, 1;
	st.global.u32 	[%rd12], %r11;
$L__BB0_3:
	ret;

}
	// .globl	_Z15histogramKernelPiS_S_
.visible .entry _Z15histogramKernelPiS_S_(
	.param .u64 .ptr .align 1 _Z15histogramKernelPiS_S__param_0,
	.param .u64 .ptr .align 1 _Z15histogramKernelPiS_S__param_1,
	.param .u64 .ptr .align 1 _Z15histogramKernelPiS_S__param_2
)
{
	.reg .pred 	%p<2>;
	.reg .b32 	%r<8>;
	.reg .b64 	%rd<13>;

	ld.param.u64 	%rd1, [_Z15histogramKernelPiS_S__param_0];
	ld.param.u64 	%rd3, [_Z15histogramKernelPiS_S__param_1];
	ld.param.u64 	%rd2, [_Z15histogramKernelPiS_S__param_2];
	cvta.to.global.u64 	%rd4, %rd3;
	mov.u32 	%r2, %ctaid.x;
	mov.u32 	%r3, %ntid.x;
	mov.u32 	%r4, %tid.x;
	mad.lo.s32 	%r1, %r2, %r3, %r4;
	mul.wide.s32 	%rd5, %r1, 4;
	add.s64 	%rd6, %rd4, %rd5;
	ld.global.u32 	%r5, [%rd6];
	setp.eq.s32 	%p1, %r5, 0;
	@%p1 bra 	$L__BB1_2;
	cvta.to.global.u64 	%rd7, %rd1;
	cvta.to.global.u64 	%rd8, %rd2;
	add.s64 	%rd10, %rd7, %rd5;
	ld.global.u32 	%r6, [%rd10];
	mul.wide.s32 	%rd11, %r6, 4;
	add.s64 	%rd12, %rd8, %rd11;
	atom.global.add.u32 	%r7, [%rd12], 1;
$L__BB1_2:
	ret;

}


// ===== COMPILED SASS (sm_100) =====

	.target	sm_100

	.elftype	@"ET_EXEC"


//--------------------- .note.nv.tkinfo           --------------------------
	.section	.note.nv.tkinfo,"",@"SHT_NOTE"
	.sectionflags	@"SHF_NOTE_NV_TKINFO"
	.tkinfo
        /*0018*/ 	.word	0x00000002
        /*0030*/ 	.string	""
        /*0030*/ 	.string	"ptxas"
        /*0030*/ 	.string	"Cuda compilation tools, release 13.0, V13.0.88"
        /*0030*/ 	.string	"Build cuda_13.0.r13.0/compiler.36424714_0"
        /*0030*/ 	.string	"-arch sm_100 -m 64 "



//--------------------- .note.nv.cuinfo           --------------------------
	.section	.note.nv.cuinfo,"",@"SHT_NOTE"
	.sectionflags	@"SHF_NOTE_NV_CUINFO"
        /*0018*/ 	.short	0x0002
        /*001a*/ 	.short	0x0064
        /*001c*/ 	.short	0x0082
	.zero		2


//--------------------- .nv.info                  --------------------------
	.section	.nv.info,"",@"SHT_CUDA_INFO"
	.align	4


	//----- nvinfo : EIATTR_REGCOUNT
	.align		4
        /*0000*/ 	.byte	0x04, 0x2f
        /*0002*/ 	.short	(.L_1 - .L_0)
	.align		4
.L_0:
        /*0004*/ 	.word	index@(_Z21featureresponseKernelPiS_S_iii)
        /*0008*/ 	.word	0x0000000a


	//----- nvinfo : EIATTR_FRAME_SIZE
	.align		4
.L_1:
        /*000c*/ 	.byte	0x04, 0x11
        /*000e*/ 	.short	(.L_3 - .L_2)
	.align		4
.L_2:
        /*0010*/ 	.word	index@(_Z21featureresponseKernelPiS_S_iii)
        /*0014*/ 	.word	0x00000000


	//----- nvinfo : EIATTR_REGCOUNT
	.align		4
.L_3:
        /*0018*/ 	.byte	0x04, 0x2f
        /*001a*/ 	.short	(.L_5 - .L_4)
	.align		4
.L_4:
        /*001c*/ 	.word	index@(_Z15histogramKernelPiS_S_)
        /*0020*/ 	.word	0x0000000a


	//----- nvinfo : EIATTR_FRAME_SIZE
	.align		4
.L_5:
        /*0024*/ 	.byte	0x04, 0x11
        /*0026*/ 	.short	(.L_7 - .L_6)
	.align		4
.L_6:
        /*0028*/ 	.word	index@(_Z15histogramKernelPiS_S_)
        /*002c*/ 	.word	0x00000000


	//----- nvinfo : EIATTR_MIN_STACK_SIZE
	.align		4
.L_7:
        /*0030*/ 	.byte	0x04, 0x12
        /*0032*/ 	.short	(.L_9 - .L_8)
	.align		4
.L_8:
        /*0034*/ 	.word	index@(_Z15histogramKernelPiS_S_)
        /*0038*/ 	.word	0x00000000


	//----- nvinfo : EIATTR_MIN_STACK_SIZE
	.align		4
.L_9:
        /*003c*/ 	.byte	0x04, 0x12
        /*003e*/ 	.short	(.L_11 - .L_10)
	.align		4
.L_10:
        /*0040*/ 	.word	index@(_Z21featureresponseKernelPiS_S_iii)
        /*0044*/ 	.word	0x00000000
.L_11:


//--------------------- .nv.compat                --------------------------
	.section	.nv.compat,"",@"SHT_CUDA_COMPAT_INFO"
	.align	4
        /*0000*/ 	.byte	0x02, 0x09, 0x00, 0x00, 0x02, 0x02, 0x01, 0x00, 0x02, 0x05, 0x05, 0x00, 0x03, 0x07, 0x01, 0x01
        /*0010*/ 	.byte	0x02, 0x03, 0x00, 0x00, 0x02, 0x06, 0x01, 0x00, 0x04, 0x0b, 0x08, 0x00, 0x09, 0x00, 0x00, 0x00
        /*0020*/ 	.byte	0x00, 0x00, 0x00, 0x00


//--------------------- .nv.info._Z15histogramKernelPiS_S_ --------------------------
	.section	.nv.info._Z15histogramKernelPiS_S_,"",@"SHT_CUDA_INFO"
	.sectionflags	@""
	.align	4


	//----- nvinfo : EIATTR_CUDA_API_VERSION
	.align		4
        /*0000*/ 	.byte	0x04, 0x37
        /*0002*/ 	.short	(.L_13 - .L_12)
.L_12:
        /*0004*/ 	.word	0x00000082


	//----- nvinfo : EIATTR_KPARAM_INFO
	.align		4
.L_13:
        /*0008*/ 	.byte	0x04, 0x17
        /*000a*/ 	.short	(.L_15 - .L_14)
.L_14:
        /*000c*/ 	.word	0x00000000
        /*0010*/ 	.short	0x0002
        /*0012*/ 	.short	0x0010
        /*0014*/ 	.byte	0x00, 0xf5, 0x21, 0x00


	//----- nvinfo : EIATTR_KPARAM_INFO
	.align		4
.L_15:
        /*0018*/ 	.byte	0x04, 0x17
        /*001a*/ 	.short	(.L_17 - .L_16)
.L_16:
        /*001c*/ 	.word	0x00000000
        /*0020*/ 	.short	0x0001
        /*0022*/ 	.short	0x0008
        /*0024*/ 	.byte	0x00, 0xf5, 0x21, 0x00


	//----- nvinfo : EIATTR_KPARAM_INFO
	.align		4
.L_17:
        /*0028*/ 	.byte	0x04, 0x17
        /*002a*/ 	.short	(.L_19 - .L_18)
.L_18:
        /*002c*/ 	.word	0x00000000
        /*0030*/ 	.short	0x0000
        /*0032*/ 	.short	0x0000
        /*0034*/ 	.byte	0x00, 0xf5, 0x21, 0x00


	//----- nvinfo : EIATTR_SPARSE_MMA_MASK
	.align		4
.L_19:
        /*0038*/ 	.byte	0x03, 0x50
        /*003a*/ 	.short	0x0000


	//----- nvinfo : EIATTR_MAXREG_COUNT
	.align		4
        /*003c*/ 	.byte	0x03, 0x1b
        /*003e*/ 	.short	0x00ff


	//----- nvinfo : EIATTR_MERCURY_ISA_VERSION
	.align		4
        /*0040*/ 	.byte	0x03, 0x5f
        /*0042*/ 	.short	0x0101


	//----- nvinfo : EIATTR_VRC_CTA_INIT_COUNT
	.align		4
        /*0044*/ 	.byte	0x02, 0x4a
	.zero		1
	.zero		1


	//----- nvinfo : EIATTR_EXIT_INSTR_OFFSETS
	.align		4
        /*0048*/ 	.byte	0x04, 0x1c
        /*004a*/ 	.short	(.L_21 - .L_20)


	//   ....[0]....
.L_20:
        /*004c*/ 	.word	0x000000a0


	//   ....[1]....
        /*0050*/ 	.word	0x00000120


	//----- nvinfo : EIATTR_CBANK_PARAM_SIZE
	.align		4
.L_21:
        /*0054*/ 	.byte	0x03, 0x19
        /*0056*/ 	.short	0x0018


	//----- nvinfo : EIATTR_PARAM_CBANK
	.align		4
        /*0058*/ 	.byte	0x04, 0x0a
        /*005a*/ 	.short	(.L_23 - .L_22)
	.align		4
.L_22:
        /*005c*/ 	.word	index@(.nv.constant0._Z15histogramKernelPiS_S_)
        /*0060*/ 	.short	0x0380
        /*0062*/ 	.short	0x0018


	//----- nvinfo : EIATTR_SW_WAR
	.align		4
.L_23:
        /*0064*/ 	.byte	0x04, 0x36
        /*0066*/ 	.short	(.L_25 - .L_24)
.L_24:
        /*0068*/ 	.word	0x00000008
.L_25:


//--------------------- .nv.info._Z21featureresponseKernelPiS_S_iii --------------------------
	.section	.nv.info._Z21featureresponseKernelPiS_S_iii,"",@"SHT_CUDA_INFO"
	.sectionflags	@""
	.align	4


	//----- nvinfo : EIATTR_CUDA_API_VERSION
	.align		4
        /*0000*/ 	.byte	0x04, 0x37
        /*0002*/ 	.short	(.L_27 - .L_26)
.L_26:
        /*0004*/ 	.word	0x00000082


	//----- nvinfo : EIATTR_KPARAM_INFO
	.align		4
.L_27:
        /*0008*/ 	.byte	0x04, 0x17
        /*000a*/ 	.short	(.L_29 - .L_28)
.L_28:
        /*000c*/ 	.word	0x00000000
        /*0010*/ 	.short	0x0005
        /*0012*/ 	.short	0x0020
        /*0014*/ 	.byte	0x00, 0xf0, 0x11, 0x00


	//----- nvinfo : EIATTR_KPARAM_INFO
	.align		4
.L_29:
        /*0018*/ 	.byte	0x04, 0x17
        /*001a*/ 	.short	(.L_31 - .L_30)
.L_30:
        /*001c*/ 	.word	0x00000000
        /*0020*/ 	.short	0x0004
        /*0022*/ 	.short	0x001c
        /*0024*/ 	.byte	0x00, 0xf0, 0x11, 0x00


	//----- nvinfo : EIATTR_KPARAM_INFO
	.align		4
.L_31:
        /*0028*/ 	.byte	0x04, 0x17
        /*002a*/ 	.short	(.L_33 - .L_32)
.L_32:
        /*002c*/ 	.word	0x00000000
        /*0030*/ 	.short	0x0003
        /*0032*/ 	.short	0x0018
        /*0034*/ 	.byte	0x00, 0xf0, 0x11, 0x00


	//----- nvinfo : EIATTR_KPARAM_INFO
	.align		4
.L_33:
        /*0038*/ 	.byte	0x04, 0x17
        /*003a*/ 	.short	(.L_35 - .L_34)
.L_34:
        /*003c*/ 	.word	0x00000000
        /*0040*/ 	.short	0x0002
        /*0042*/ 	.short	0x0010
        /*0044*/ 	.byte	0x00, 0xf5, 0x21, 0x00


	//----- nvinfo : EIATTR_KPARAM_INFO
	.align		4
.L_35:
        /*0048*/ 	.byte	0x04, 0x17
        /*004a*/ 	.short	(.L_37 - .L_36)
.L_36:
        /*004c*/ 	.word	0x00000000
        /*0050*/ 	.short	0x0001
        /*0052*/ 	.short	0x0008
        /*0054*/ 	.byte	0x00, 0xf5, 0x21, 0x00


	//----- nvinfo : EIATTR_KPARAM_INFO
	.align		4
.L_37:
        /*0058*/ 	.byte	0x04, 0x17
        /*005a*/ 	.short	(.L_39 - .L_38)
.L_38:
        /*005c*/ 	.word	0x00000000
        /*0060*/ 	.short	0x0000
        /*0062*/ 	.short	0x0000
        /*0064*/ 	.byte	0x00, 0xf5, 0x21, 0x00


	//----- nvinfo : EIATTR_SPARSE_MMA_MASK
	.align		4
.L_39:
        /*0068*/ 	.byte	0x03, 0x50
        /*006a*/ 	.short	0x0000


	//----- nvinfo : EIATTR_MAXREG_COUNT
	.align		4
        /*006c*/ 	.byte	0x03, 0x1b
        /*006e*/ 	.short	0x00ff


	//----- nvinfo : EIATTR_MERCURY_ISA_VERSION
	.align		4
        /*0070*/ 	.byte	0x03, 0x5f
        /*0072*/ 	.short	0x0101


	//----- nvinfo : EIATTR_VRC_CTA_INIT_COUNT
	.align		4
        /*0074*/ 	.byte	0x02, 0x4a
	.zero		1
	.zero		1


	//----- nvinfo : EIATTR_EXIT_INSTR_OFFSETS
	.align		4
        /*0078*/ 	.byte	0x04, 0x1c
        /*007a*/ 	.short	(.L_41 - .L_40)


	//   ....[0]....
.L_40:
        /*007c*/ 	.word	0x000000a0


	//   ....[1]....
        /*0080*/ 	.word	0x00000120


	//   ....[2]....
        /*0084*/ 	.word	0x00000170


	//----- nvinfo : EIATTR_CBANK_PARAM_SIZE
	.align		4
.L_41:
        /*0088*/ 	.byte	0x03, 0x19
        /*008a*/ 	.short	0x0024


	//----- nvinfo : EIATTR_PARAM_CBANK
	.align		4
        /*008c*/ 	.byte	0x04, 0x0a
        /*008e*/ 	.short	(.L_43 - .L_42)
	.align		4
.L_42:
        /*0090*/ 	.word	index@(.nv.constant0._Z21featureresponseKernelPiS_S_iii)
        /*0094*/ 	.short	0x0380
        /*0096*/ 	.short	0x0024


	//----- nvinfo : EIATTR_SW_WAR
	.align		4
.L_43:
        /*0098*/ 	.byte	0x04, 0x36
        /*009a*/ 	.short	(.L_45 - .L_44)
.L_44:
        /*009c*/ 	.word	0x00000008
.L_45:


//--------------------- .nv.callgraph             --------------------------
	.section	.nv.callgraph,"",@"SHT_CUDA_CALLGRAPH"
	.align	4
	.sectionentsize	8
	.align		4
        /*0000*/ 	.word	0x00000000
	.align		4
        /*0004*/ 	.word	0xffffffff
	.align		4
        /*0008*/ 	.word	0x00000000
	.align		4
        /*000c*/ 	.word	0xfffffffe
	.align		4
        /*0010*/ 	.word	0x00000000
	.align		4
        /*0014*/ 	.word	0xfffffffd
	.align		4
        /*0018*/ 	.word	0x00000000
	.align		4
        /*001c*/ 	.word	0xfffffffc


//--------------------- .text._Z15histogramKernelPiS_S_ --------------------------
	.section	.text._Z15histogramKernelPiS_S_,"ax",@progbits
	.align	128
        .global         _Z15histogramKernelPiS_S_
        .type           _Z15histogramKernelPiS_S_,@function
        .size           _Z15histogramKernelPiS_S_,(.L_x_2 - _Z15histogramKernelPiS_S_)
        .other          _Z15histogramKernelPiS_S_,@"STO_CUDA_ENTRY STV_DEFAULT"
_Z15histogramKernelPiS_S_:
.text._Z15histogramKernelPiS_S_:
[----:B------:R-:W-:Y:S01]  /*0000*/  LDC R1, c[0x0][0x37c] ;  /* 0x0000df00ff017b82 */ /* 0x000fe20000000800 */
[----:B------:R-:W0:Y:S07]  /*0010*/  S2R R0, SR_TID.X ;  /* 0x0000000000007919 */ /* 0x000e2e0000002100 */
[----:B------:R-:W0:Y:S01]  /*0020*/  S2UR UR6, SR_CTAID.X ;  /* 0x00000000000679c3 */ /* 0x000e220000002500 */
[----:B------:R-:W1:Y:S07]  /*0030*/  LDCU.64 UR4, c[0x0][0x358] ;  /* 0x00006b00ff0477ac */ /* 0x000e6e0008000a00 */
[----:B------:R-:W0:Y:S08]  /*0040*/  LDC R5, c[0x0][0x360] ;  /* 0x0000d800ff057b82 */ /* 0x000e300000000800 */
[----:B------:R-:W2:Y:S01]  /*0050*/  LDC.64 R2, c[0x0][0x388] ;  /* 0x0000e200ff027b82 */ /* 0x000ea20000000a00 */
[----:B0-----:R-:W-:-:S04]  /*0060*/  IMAD R5, R5, UR6, R0 ;  /* 0x0000000605057c24 */ /* 0x001fc8000f8e0200 */
[----:B--2---:R-:W-:-:S06]  /*0070*/  IMAD.WIDE R2, R5, 0x4, R2 ;  /* 0x0000000405027825 */ /* 0x004fcc00078e0202 */
[----:B-1----:R-:W2:Y:S02]  /*0080*/  LDG.E R2, desc[UR4][R2.64] ;  /* 0x0000000402027981 */ /* 0x002ea4000c1e1900 */
[----:B--2---:R-:W-:-:S13]  /*0090*/  ISETP.NE.AND P0, PT, R2, RZ, PT ;  /* 0x000000ff0200720c */ /* 0x004fda0003f05270 */
[----:B------:R-:W-:Y:S05]  /*00a0*/  @!P0 EXIT ;  /* 0x000000000000894d */ /* 0x000fea0003800000 */
[----:B------:R-:W0:Y:S02]  /*00b0*/  LDC.64 R2, c[0x0][0x380] ;  /* 0x0000e000ff027b82 */ /* 0x000e240000000a00 */
[----:B0-----:R-:W-:-:S06]  /*00c0*/  IMAD.WIDE R2, R5, 0x4, R2 ;  /* 0x0000000405027825 */ /* 0x001fcc00078e0202 */
[----:B------:R-:W0:Y:S01]  /*00d0*/  LDC.64 R4, c[0x0][0x390] ;  /* 0x0000e400ff047b82 */ /* 0x000e220000000a00 */
[----:B------:R-:W0:Y:S01]  /*00e0*/  LDG.E R3, desc[UR4][R2.64] ;  /* 0x0000000402037981 */ /* 0x000e22000c1e1900 */
[----:B------:R-:W-:Y:S02]  /*00f0*/  HFMA2 R7, -RZ, RZ, 0, 5.9604644775390625e-08 ;  /* 0x00000001ff077431 */ /* 0x000fe400000001ff */
[----:B0-----:R-:W-:-:S05]  /*0100*/  IMAD.WIDE R4, R3, 0x4, R4 ;  /* 0x0000000403047825 */ /* 0x001fca00078e0204 */
[----:B------:R-:W-:Y:S01]  /*0110*/  REDG.E.ADD.STRONG.GPU desc[UR4][R4.64], R7 ;  /* 0x000000070400798e */ /* 0x000fe2000c12e104 */
[----:B------:R-:W-:Y:S05]  /*0120*/  EXIT ;  /* 0x000000000000794d */ /* 0x000fea0003800000 */
.L_x_0:
[----:B------:R-:W-:-:S00]  /*0130*/  BRA `(.L_x_0) ;  /* 0xfffffffc00fc7947 */ /* 0x000fc0000383ffff */
[----:B------:R-:W-:-:S00]  /*0140*/  NOP ;  /* 0x0000000000007918 */ /* 0x000fc00000000000 */
        /* <DEDUP_REMOVED lines=11> */
.L_x_2:


//--------------------- .text._Z21featureresponseKernelPiS_S_iii --------------------------
	.section	.text._Z21featureresponseKernelPiS_S_iii,"ax",@progbits
	.align	128
        .global         _Z21featureresponseKernelPiS_S_iii
        .type           _Z21featureresponseKernelPiS_S_iii,@function
        .size           _Z21featureresponseKernelPiS_S_iii,(.L_x_3 - _Z21featureresponseKernelPiS_S_iii)
        .other          _Z21featureresponseKernelPiS_S_iii,@"STO_CUDA_ENTRY STV_DEFAULT"
_Z21featureresponseKernelPiS_S_iii:
.text._Z21featureresponseKernelPiS_S_iii:
        /* <DEDUP_REMOVED lines=11> */
[----:B------:R-:W0:Y:S01]  /*00b0*/  LDC.64 R6, c[0x0][0x398] ;  /* 0x0000e600ff067b82 */ /* 0x000e220000000a00 */
[----:B------:R-:W1:Y:S07]  /*00c0*/  LDCU UR6, c[0x0][0x3a0] ;  /* 0x00007400ff0677ac */ /* 0x000e6e0008000800 */
[----:B------:R-:W2:Y:S01]  /*00d0*/  LDC.64 R2, c[0x0][0x380] ;  /* 0x0000e000ff027b82 */ /* 0x000ea20000000a00 */
[----:B0-----:R-:W-:-:S04]  /*00e0*/  IMAD R7, R7, R6, R5 ;  /* 0x0000000607077224 */ /* 0x001fc800078e0205 */
[----:B--2---:R-:W-:-:S06]  /*00f0*/  IMAD.WIDE R2, R7, 0x4, R2 ;  /* 0x0000000407027825 */ /* 0x004fcc00078e0202 */
[----:B------:R-:W1:Y:S02]  /*0100*/  LDG.E R2, desc[UR4][R2.64] ;  /* 0x0000000402027981 */ /* 0x000e64000c1e1900 */
[----:B-1----:R-:W-:-:S13]  /*0110*/  ISETP.GT.AND P0, PT, R2, UR6, PT ;  /* 0x0000000602007c0c */ /* 0x002fda000bf04270 */
[----:B------:R-:W-:Y:S05]  /*0120*/  @!P0 EXIT ;  /* 0x000000000000894d */ /* 0x000fea0003800000 */
[----:B------:R-:W0:Y:S01]  /*0130*/  LDC.64 R2, c[0x0][0x390] ;  /* 0x0000e400ff027b82 */ /* 0x000e220000000a00 */
[----:B------:R-:W-:Y:S02]  /*0140*/  HFMA2 R7, -RZ, RZ, 0, 5.9604644775390625e-08 ;  /* 0x00000001ff077431 */ /* 0x000fe400000001ff */
[----:B0-----:R-:W-:-:S05]  /*0150*/  IMAD.WIDE R2, R5, 0x4, R2 ;  /* 0x0000000405027825 */ /* 0x001fca00078e0202 */
[----:B------:R-:W-:Y:S01]  /*0160*/  STG.E desc[UR4][R2.64], R7 ;  /* 0x0000000702007986 */ /* 0x000fe2000c101904 */
[----:B------:R-:W-:Y:S05]  /*0170*/  EXIT ;  /* 0x000000000000794d */ /* 0x000fea0003800000 */
.L_x_1:
        /* <DEDUP_REMOVED lines=16> */
.L_x_3:


//--------------------- .nv.shared.reserved.0     --------------------------
	.section	.nv.shared.reserved.0,"aw",@nobits
	.weak		__nv_reservedSMEM_offset_0_alias
	.size		__nv_reservedSMEM_offset_0_alias, 0, 64
	.other		__nv_reservedSMEM_offset_0_alias,@"STO_CUDA_RESERVED_SHARED STV_DEFAULT"
__nv_reservedSMEM_offset_0_alias:
	.zero		0
	.zero		64


//--------------------- .nv.constant0._Z15histogramKernelPiS_S_ --------------------------
	.section	.nv.constant0._Z15histogramKernelPiS_S_,"a",@progbits
	.sectionflags	@""
	.align	4
.nv.constant0._Z15histogramKernelPiS_S_:
	.zero		920


//--------------------- .nv.constant0._Z21featureresponseKernelPiS_S_iii --------------------------
	.section	.nv.constant0._Z21featureresponseKernelPiS_S_iii,"a",@progbits
	.sectionflags	@""
	.align	4
.nv.constant0._Z21featureresponseKernelPiS_S_iii:
	.zero		932


//--------------------- SYMBOLS --------------------------

	.type		.nv.reservedSmem.offset0,@object
	.size		.nv.reservedSmem.offset0,0x4
